	.headerflags	@"EF_CUDA_TEXMODE_UNIFIED EF_CUDA_64BIT_ADDRESS EF_CUDA_ACCELERATORS EF_CUDA_SM90 EF_CUDA_VIRTUAL_SM(EF_CUDA_SM90)"
	.elftype	@"ET_EXEC"


//--------------------- .nv.info                  --------------------------
	.section	.nv.info,"",@"SHT_CUDA_INFO"
	.align	4


	//----- nvinfo : EIATTR_REGCOUNT
	.align		4
        /*0000*/ 	.byte	0x04, 0x2f
        /*0002*/ 	.short	(.L_1 - .L_0)
	.align		4
.L_0:
        /*0004*/ 	.word	index@(triton_poi_fused__unsafe_index_add_mul_sub_16)
        /*0008*/ 	.word	0x00000019


	//----- nvinfo : EIATTR_MIN_STACK_SIZE
	.align		4
.L_1:
        /*000c*/ 	.byte	0x04, 0x12
        /*000e*/ 	.short	(.L_3 - .L_2)
	.align		4
.L_2:
        /*0010*/ 	.word	index@(triton_poi_fused__unsafe_index_add_mul_sub_16)
        /*0014*/ 	.word	0x00000000


	//----- nvinfo : EIATTR_FRAME_SIZE
	.align		4
.L_3:
        /*0018*/ 	.byte	0x04, 0x11
        /*001a*/ 	.short	(.L_5 - .L_4)
	.align		4
.L_4:
        /*001c*/ 	.word	index@(triton_poi_fused__unsafe_index_add_mul_sub_16)
        /*0020*/ 	.word	0x00000000


	//----- nvinfo : EIATTR_MIN_STACK_SIZE
	.align		4
.L_5:
        /*0024*/ 	.byte	0x04, 0x12
        /*0026*/ 	.short	(.L_7 - .L_6)
	.align		4
.L_6:
        /*0028*/ 	.word	index@(triton_poi_fused__unsafe_index_add_mul_sub_16)
        /*002c*/ 	.word	0x00000000
.L_7:


//--------------------- .nv.info.triton_poi_fused__unsafe_index_add_mul_sub_16 --------------------------
	.section	.nv.info.triton_poi_fused__unsafe_index_add_mul_sub_16,"",@"SHT_CUDA_INFO"
	.sectionflags	@""
	.align	4


	//----- nvinfo : EIATTR_CUDA_API_VERSION
	.align		4
        /*0000*/ 	.byte	0x04, 0x37
        /*0002*/ 	.short	(.L_9 - .L_8)
.L_8:
        /*0004*/ 	.word	0x0000007c


	//----- nvinfo : EIATTR_KPARAM_INFO
	.align		4
.L_9:
        /*0008*/ 	.byte	0x04, 0x17
        /*000a*/ 	.short	(.L_11 - .L_10)
.L_10:
        /*000c*/ 	.word	0x00000000
        /*0010*/ 	.short	0x0006
        /*0012*/ 	.short	0x0030
        /*0014*/ 	.byte	0x00, 0xf0, 0x11, 0x00


	//----- nvinfo : EIATTR_KPARAM_INFO
	.align		4
.L_11:
        /*0018*/ 	.byte	0x04, 0x17
        /*001a*/ 	.short	(.L_13 - .L_12)
.L_12:
        /*001c*/ 	.word	0x00000000
        /*0020*/ 	.short	0x0005
        /*0022*/ 	.short	0x0028
        /*0024*/ 	.byte	0x00, 0xf4, 0x21, 0x00


	//----- nvinfo : EIATTR_KPARAM_INFO
	.align		4
.L_13:
        /*0028*/ 	.byte	0x04, 0x17
        /*002a*/ 	.short	(.L_15 - .L_14)
.L_14:
        /*002c*/ 	.word	0x00000000
        /*0030*/ 	.short	0x0004
        /*0032*/ 	.short	0x0020
        /*0034*/ 	.byte	0x00, 0xf4, 0x21, 0x00


	//----- nvinfo : EIATTR_KPARAM_INFO
	.align		4
.L_15:
        /*0038*/ 	.byte	0x04, 0x17
        /*003a*/ 	.short	(.L_17 - .L_16)
.L_16:
        /*003c*/ 	.word	0x00000000
        /*0040*/ 	.short	0x0003
        /*0042*/ 	.short	0x0018
        /*0044*/ 	.byte	0x00, 0xf4, 0x21, 0x00


	//----- nvinfo : EIATTR_KPARAM_INFO
	.align		4
.L_17:
        /*0048*/ 	.byte	0x04, 0x17
        /*004a*/ 	.short	(.L_19 - .L_18)
.L_18:
        /*004c*/ 	.word	0x00000000
        /*0050*/ 	.short	0x0002
        /*0052*/ 	.short	0x0010
        /*0054*/ 	.byte	0x00, 0xf4, 0x21, 0x00


	//----- nvinfo : EIATTR_KPARAM_INFO
	.align		4
.L_19:
        /*0058*/ 	.byte	0x04, 0x17
        /*005a*/ 	.short	(.L_21 - .L_20)
.L_20:
        /*005c*/ 	.word	0x00000000
        /*0060*/ 	.short	0x0001
        /*0062*/ 	.short	0x0008
        /*0064*/ 	.byte	0x00, 0xf4, 0x21, 0x00


	//----- nvinfo : EIATTR_KPARAM_INFO
	.align		4
.L_21:
        /*0068*/ 	.byte	0x04, 0x17
        /*006a*/ 	.short	(.L_23 - .L_22)
.L_22:
        /*006c*/ 	.word	0x00000000
        /*0070*/ 	.short	0x0000
        /*0072*/ 	.short	0x0000
        /*0074*/ 	.byte	0x00, 0xf4, 0x21, 0x00


	//----- nvinfo : EIATTR_SPARSE_MMA_MASK
	.align		4
.L_23:
        /*0078*/ 	.byte	0x03, 0x50
        /*007a*/ 	.short	0x0000


	//----- nvinfo : EIATTR_MAXREG_COUNT
	.align		4
        /*007c*/ 	.byte	0x03, 0x1b
        /*007e*/ 	.short	0x00ff


	//----- nvinfo : EIATTR_EXIT_INSTR_OFFSETS
	.align		4
        /*0080*/ 	.byte	0x04, 0x1c
        /*0082*/ 	.short	(.L_25 - .L_24)


	//   ....[0]....
.L_24:
        /*0084*/ 	.word	0x000004e0


	//----- nvinfo : EIATTR_REQNTID
	.align		4
.L_25:
        /*0088*/ 	.byte	0x04, 0x10
        /*008a*/ 	.short	(.L_27 - .L_26)
.L_26:
        /*008c*/ 	.word	0x00000100
        /*0090*/ 	.word	0x00000001
        /*0094*/ 	.word	0x00000001


	//----- nvinfo : EIATTR_CBANK_PARAM_SIZE
	.align		4
.L_27:
        /*0098*/ 	.byte	0x03, 0x19
        /*009a*/ 	.short	0x0034


	//----- nvinfo : EIATTR_PARAM_CBANK
	.align		4
        /*009c*/ 	.byte	0x04, 0x0a
        /*009e*/ 	.short	(.L_29 - .L_28)
	.align		4
.L_28:
        /*00a0*/ 	.word	index@(.nv.constant0.triton_poi_fused__unsafe_index_add_mul_sub_16)
        /*00a4*/ 	.short	0x0210
        /*00a6*/ 	.short	0x0034


	//----- nvinfo : EIATTR_SW_WAR
	.align		4
.L_29:
        /*00a8*/ 	.byte	0x04, 0x36
        /*00aa*/ 	.short	(.L_31 - .L_30)
.L_30:
        /*00ac*/ 	.word	0x00000008
.L_31:


//--------------------- .nv.callgraph             --------------------------
	.section	.nv.callgraph,"",@"SHT_CUDA_CALLGRAPH"
	.align	4
	.sectionentsize	8
	.align		4
        /*0000*/ 	.word	0x00000000
	.align		4
        /*0004*/ 	.word	0xffffffff
	.align		4
        /*0008*/ 	.word	0x00000000
	.align		4
        /*000c*/ 	.word	0xfffffffe
	.align		4
        /*0010*/ 	.word	0x00000000
	.align		4
        /*0014*/ 	.word	0xfffffffd
	.align		4
        /*0018*/ 	.word	0x00000000
	.align		4
        /*001c*/ 	.word	0xfffffffc


//--------------------- .text.triton_poi_fused__unsafe_index_add_mul_sub_16 --------------------------
	.section	.text.triton_poi_fused__unsafe_index_add_mul_sub_16,"ax",@progbits
	.align	128
        .global         triton_poi_fused__unsafe_index_add_mul_sub_16
        .type           triton_poi_fused__unsafe_index_add_mul_sub_16,@function
        .size           triton_poi_fused__unsafe_index_add_mul_sub_16,(.L_x_1 - triton_poi_fused__unsafe_index_add_mul_sub_16)
        .other          triton_poi_fused__unsafe_index_add_mul_sub_16,@"STO_CUDA_ENTRY STV_DEFAULT"
triton_poi_fused__unsafe_index_add_mul_sub_16:
.text.triton_poi_fused__unsafe_index_add_mul_sub_16:
[----:B------:R-:W-:Y:S01]  /*0000*/  LDC R1, c[0x0][0x28] ;  /* 0x00000a00ff017b82 */ /* 0x000fe20000000800 */
[----:B------:R-:W1:Y:S07]  /*0010*/  S2R R0, SR_TID.X ;  /* 0x0000000000007919 */ /* 0x000e6e0000002100 */
[----:B------:R-:W2:Y:S01]  /*0020*/  LDC.64 R14, c[0x0][0x210] ;  /* 0x00008400ff0e7b82 */ /* 0x000ea20000000a00 */
[----:B------:R-:W-:Y:S01]  /*0030*/  ULDC.64 UR4, c[0x0][0x208] ;  /* 0x0000820000047ab9 */ /* 0x000fe20000000a00 */
[----:B------:R-:W-:Y:S01]  /*0040*/  ULDC.64 UR6, c[0x0][0x220] ;  /* 0x0000880000067ab9 */ /* 0x000fe20000000a00 */
[----:B------:R-:W3:Y:S05]  /*0050*/  S2R R3, SR_CTAID.X ;  /* 0x0000000000037919 */ /* 0x000eea0000002500 */
[----:B------:R-:W4:Y:S01]  /*0060*/  LDC.64 R8, c[0x0][0x218] ;  /* 0x00008600ff087b82 */ /* 0x000f220000000a00 */
[----:B-1----:R-:W-:-:S05]  /*0070*/  IMAD.SHL.U32 R0, R0, 0x2, RZ ;  /* 0x0000000200007824 */ /* 0x002fca00078e00ff */
[----:B------:R-:W-:-:S05]  /*0080*/  LOP3.LUT R0, R0, 0x1fe, RZ, 0xc0, !PT ;  /* 0x000001fe00007812 */ /* 0x000fca00078ec0ff */
[----:B---3--:R-:W-:-:S05]  /*0090*/  IMAD R0, R3, 0x200, R0 ;  /* 0x0000020003007824 */ /* 0x008fca00078e0200 */
[----:B------:R-:W-:-:S04]  /*00a0*/  SHF.R.S32.HI R5, RZ, 0x1f, R0 ;  /* 0x0000001fff057819 */ /* 0x000fc80000011400 */
[----:B------:R-:W-:-:S04]  /*00b0*/  LEA.HI R2, R5, R0, RZ, 0x6 ;  /* 0x0000000005027211 */ /* 0x000fc800078f30ff */
[----:B------:R-:W-:Y:S02]  /*00c0*/  SHF.R.S32.HI R4, RZ, 0x6, R2 ;  /* 0x00000006ff047819 */ /* 0x000fe40000011402 */
[----:B------:R-:W-:Y:S02]  /*00d0*/  LOP3.LUT R7, R2, 0xffffffc0, RZ, 0xc0, !PT ;  /* 0xffffffc002077812 */ /* 0x000fe400078ec0ff */
[----:B------:R-:W-:-:S04]  /*00e0*/  LEA.HI R5, R4, R4, RZ, 0x6 ;  /* 0x0000000404057211 */ /* 0x000fc800078f30ff */
[----:B------:R-:W-:-:S05]  /*00f0*/  LOP3.LUT R5, R5, 0xffffffc0, RZ, 0xc0, !PT ;  /* 0xffffffc005057812 */ /* 0x000fca00078ec0ff */
[----:B------:R-:W-:-:S04]  /*0100*/  IMAD.IADD R5, R4, 0x1, -R5 ;  /* 0x0000000104057824 */ /* 0x000fc800078e0a05 */
[----:B--2---:R-:W-:Y:S02]  /*0110*/  IMAD.WIDE R14, R5, 0x8, R14 ;  /* 0x00000008050e7825 */ /* 0x004fe400078e020e */
[----:B------:R-:W1:Y:S04]  /*0120*/  LDC.64 R4, c[0x0][0x228] ;  /* 0x00008a00ff047b82 */ /* 0x000e680000000a00 */
[----:B------:R-:W2:Y:S01]  /*0130*/  LDG.E.EL.64 R14, desc[UR4][R14.64] ;  /* 0x000000040e0e7981 */ /* 0x000ea2000c2e1b00 */
[----:B------:R-:W-:-:S04]  /*0140*/  IMAD.IADD R12, R0, 0x1, -R7 ;  /* 0x00000001000c7824 */ /* 0x000fc800078e0a07 */
[----:B----4-:R-:W-:-:S06]  /*0150*/  IMAD.WIDE R8, R12, 0x8, R8 ;  /* 0x000000080c087825 */ /* 0x010fcc00078e0208 */
[----:B------:R-:W3:Y:S01]  /*0160*/  LDG.E.EL.128 R8, desc[UR4][R8.64] ;  /* 0x0000000408087981 */ /* 0x000ee2000c2e1d00 */
[----:B-1----:R-:W-:-:S06]  /*0170*/  IMAD.WIDE R4, R12, 0x8, R4 ;  /* 0x000000080c047825 */ /* 0x002fcc00078e0204 */
[----:B------:R-:W4:Y:S01]  /*0180*/  LDG.E.EL.128 R4, desc[UR4][R4.64] ;  /* 0x0000000404047981 */ /* 0x000f22000c2e1d00 */
[----:B------:R-:W-:-:S04]  /*0190*/  SHF.R.S32.HI R3, RZ, 0x16, R3 ;  /* 0x00000016ff037819 */ /* 0x000fc80000011403 */
[----:B------:R-:W-:-:S04]  /*01a0*/  SGXT R3, R3, 0x1 ;  /* 0x000000010303781a */ /* 0x000fc80000000200 */
[----:B------:R-:W-:Y:S02]  /*01b0*/  LEA.HI R3, R3, R0, RZ, 0xc ;  /* 0x0000000003037211 */ /* 0x000fe400078f60ff */
[----:B--2---:R-:W-:-:S04]  /*01c0*/  SHF.R.U32.HI R13, RZ, 0x1a, R15 ;  /* 0x0000001aff0d7819 */ /* 0x004fc8000001160f */
[----:B------:R-:W-:-:S04]  /*01d0*/  LOP3.LUT R13, R13, 0x20, RZ, 0xc0, !PT ;  /* 0x000000200d0d7812 */ /* 0x000fc800078ec0ff */
[----:B------:R-:W-:Y:S02]  /*01e0*/  IADD3 R16, P0, R14, R13, RZ ;  /* 0x0000000d0e107210 */ /* 0x000fe40007f1e0ff */
[----:B---3--:R-:W-:-:S03]  /*01f0*/  SHF.R.U32.HI R19, RZ, 0x18, R9 ;  /* 0x00000018ff137819 */ /* 0x008fc60000011609 */
[----:B------:R-:W-:Y:S01]  /*0200*/  IMAD.X R13, RZ, RZ, R15, P0 ;  /* 0x000000ffff0d7224 */ /* 0x000fe200000e060f */
[----:B------:R-:W-:Y:S01]  /*0210*/  LEA R2, P0, R8, UR6, 0x2 ;  /* 0x0000000608027c11 */ /* 0x000fe2000f8010ff */
[----:B------:R-:W-:Y:S01]  /*0220*/  IMAD.SHL.U32 R14, R16, 0x80, RZ ;  /* 0x00000080100e7824 */ /* 0x000fe200078e00ff */
[----:B------:R-:W-:Y:S02]  /*0230*/  SHF.R.U32.HI R15, RZ, 0x18, R11 ;  /* 0x00000018ff0f7819 */ /* 0x000fe4000001160b */
[----:B------:R-:W-:Y:S02]  /*0240*/  LEA R17, P1, R10, UR6, 0x2 ;  /* 0x000000060a117c11 */ /* 0x000fe4000f8210ff */
[----:B------:R-:W-:Y:S02]  /*0250*/  LEA.HI.X R18, R8, UR7, R9, 0x2, P0 ;  /* 0x0000000708127c11 */ /* 0x000fe400080f1409 */
[----:B------:R-:W-:Y:S02]  /*0260*/  SHF.L.U64.HI R13, R16, 0x7, R13 ;  /* 0x00000007100d7819 */ /* 0x000fe4000001020d */
[----:B------:R-:W-:-:S02]  /*0270*/  LOP3.LUT R15, R15, 0x80, RZ, 0xc0, !PT ;  /* 0x000000800f0f7812 */ /* 0x000fc400078ec0ff */
[----:B----4-:R-:W-:Y:S02]  /*0280*/  LEA R9, P4, R4, UR6, 0x2 ;  /* 0x0000000604097c11 */ /* 0x010fe4000f8810ff */
[----:B------:R-:W-:Y:S02]  /*0290*/  LEA.HI.X R16, R10, UR7, R11, 0x2, P1 ;  /* 0x000000070a107c11 */ /* 0x000fe400088f140b */
[--C-:B------:R-:W-:Y:S02]  /*02a0*/  SHF.R.U32.HI R11, RZ, 0x18, R5.reuse ;  /* 0x00000018ff0b7819 */ /* 0x100fe40000011605 */
[----:B------:R-:W-:Y:S02]  /*02b0*/  LEA.HI.X R20, R4, UR7, R5, 0x2, P4 ;  /* 0x0000000704147c11 */ /* 0x000fe4000a0f1405 */
[----:B------:R-:W1:Y:S01]  /*02c0*/  LDC.64 R4, c[0x0][0x230] ;  /* 0x00008c00ff047b82 */ /* 0x000e620000000a00 */
[----:B------:R-:W-:Y:S02]  /*02d0*/  IADD3 R8, P2, P3, R14, R17, R15 ;  /* 0x000000110e087210 */ /* 0x000fe40007b5e00f */
[----:B------:R-:W-:-:S02]  /*02e0*/  LOP3.LUT R19, R19, 0x80, RZ, 0xc0, !PT ;  /* 0x0000008013137812 */ /* 0x000fc400078ec0ff */
[----:B------:R-:W-:Y:S02]  /*02f0*/  LEA R15, P4, R6, UR6, 0x2 ;  /* 0x00000006060f7c11 */ /* 0x000fe4000f8810ff */
[----:B------:R-:W-:Y:S02]  /*0300*/  SHF.R.U32.HI R10, RZ, 0x18, R7 ;  /* 0x00000018ff0a7819 */ /* 0x000fe40000011607 */
[----:B------:R-:W-:Y:S02]  /*0310*/  LOP3.LUT R11, R11, 0x80, RZ, 0xc0, !PT ;  /* 0x000000800b0b7812 */ /* 0x000fe400078ec0ff */
[----:B------:R-:W-:Y:S02]  /*0320*/  IADD3 R2, P0, P1, R14, R2, R19 ;  /* 0x000000020e027210 */ /* 0x000fe4000791e013 */
[----:B------:R-:W-:Y:S02]  /*0330*/  LEA.HI.X R22, R6, UR7, R7, 0x2, P4 ;  /* 0x0000000706167c11 */ /* 0x000fe4000a0f1407 */
[----:B------:R-:W-:-:S02]  /*0340*/  LOP3.LUT R7, R10, 0x80, RZ, 0xc0, !PT ;  /* 0x000000800a077812 */ /* 0x000fc400078ec0ff */
[C---:B------:R-:W-:Y:S02]  /*0350*/  IADD3 R6, P4, P5, R14.reuse, R9, R11 ;  /* 0x000000090e067210 */ /* 0x040fe40007d9e00b */
[----:B------:R-:W-:Y:S02]  /*0360*/  SHF.R.S32.HI R11, RZ, 0xc, R3 ;  /* 0x0000000cff0b7819 */ /* 0x000fe40000011403 */
[----:B------:R-:W-:Y:S02]  /*0370*/  IADD3.X R3, R13, R18, RZ, P0, P1 ;  /* 0x000000120d037210 */ /* 0x000fe400007e24ff */
[----:B------:R-:W-:Y:S01]  /*0380*/  IADD3 R10, P0, P1, R14, R15, R7 ;  /* 0x0000000f0e0a7210 */ /* 0x000fe2000791e007 */
[----:B------:R-:W-:Y:S01]  /*0390*/  IMAD.SHL.U32 R15, R11, 0x400, RZ ;  /* 0x000004000b0f7824 */ /* 0x000fe200078e00ff */
[C---:B------:R-:W-:Y:S02]  /*03a0*/  IADD3.X R9, R13.reuse, R16, RZ, P2, P3 ;  /* 0x000000100d097210 */ /* 0x040fe400017e64ff */
[----:B------:R-:W-:Y:S01]  /*03b0*/  IADD3.X R7, R13, R20, RZ, P4, P5 ;  /* 0x000000140d077210 */ /* 0x000fe200027ea4ff */
[----:B------:R-:W-:Y:S01]  /*03c0*/  IMAD.WIDE R2, R15, 0x4, R2 ;  /* 0x000000040f027825 */ /* 0x000fe200078e0202 */
[----:B------:R-:W-:-:S03]  /*03d0*/  IADD3.X R11, R13, R22, RZ, P0, P1 ;  /* 0x000000160d0b7210 */ /* 0x000fc600007e24ff */
[C---:B------:R-:W-:Y:S02]  /*03e0*/  IMAD.WIDE R8, R15.reuse, 0x4, R8 ;  /* 0x000000040f087825 */ /* 0x040fe400078e0208 */
[----:B------:R-:W2:Y:S02]  /*03f0*/  LDG.E.EL R3, desc[UR4][R2.64] ;  /* 0x0000000402037981 */ /* 0x000ea4000c2e1900 */
[C---:B------:R-:W-:Y:S02]  /*0400*/  IMAD.WIDE R6, R15.reuse, 0x4, R6 ;  /* 0x000000040f067825 */ /* 0x040fe400078e0206 */
[----:B------:R-:W3:Y:S02]  /*0410*/  LDG.E.EL R8, desc[UR4][R8.64] ;  /* 0x0000000408087981 */ /* 0x000ee4000c2e1900 */
[----:B------:R-:W-:Y:S02]  /*0420*/  IMAD.WIDE R10, R15, 0x4, R10 ;  /* 0x000000040f0a7825 */ /* 0x000fe400078e020a */
[----:B------:R-:W2:Y:S02]  /*0430*/  LDG.E.EL R6, desc[UR4][R6.64] ;  /* 0x0000000406067981 */ /* 0x000ea4000c2e1900 */
[----:B-1----:R-:W-:-:S02]  /*0440*/  IMAD.WIDE R4, R12, 0x4, R4 ;  /* 0x000000040c047825 */ /* 0x002fc400078e0204 */
[----:B------:R-:W3:Y:S01]  /*0450*/  LDG.E.EL R11, desc[UR4][R10.64] ;  /* 0x000000040a0b7981 */ /* 0x000ee2000c2e1900 */
[----:B------:R-:W1:Y:S03]  /*0460*/  LDC.64 R12, c[0x0][0x238] ;  /* 0x00008e00ff0c7b82 */ /* 0x000e660000000a00 */
[----:B------:R-:W4:Y:S01]  /*0470*/  LDG.E.EL.64 R4, desc[UR4][R4.64] ;  /* 0x0000000404047981 */ /* 0x000f22000c2e1b00 */
[----:B-1----:R-:W-:-:S04]  /*0480*/  IMAD.WIDE R12, R0, 0x4, R12 ;  /* 0x00000004000c7825 */ /* 0x002fc800078e020c */
[----:B--2---:R-:W-:Y:S01]  /*0490*/  FADD R14, -R3, R6 ;  /* 0x00000006030e7221 */ /* 0x004fe20000000100 */
[----:B---3--:R-:W-:-:S03]  /*04a0*/  FADD R15, -R8, R11 ;  /* 0x0000000b080f7221 */ /* 0x008fc60000000100 */
[----:B----4-:R-:W-:Y:S01]  /*04b0*/  FFMA R14, R4, R14, R3 ;  /* 0x0000000e040e7223 */ /* 0x010fe20000000003 */
[----:B------:R-:W-:-:S05]  /*04c0*/  FFMA R15, R5, R15, R8 ;  /* 0x0000000f050f7223 */ /* 0x000fca0000000008 */
[----:B------:R-:W-:Y:S01]  /*04d0*/  STG.E.64 desc[UR4][R12.64], R14 ;  /* 0x0000000e0c007986 */ /* 0x000fe2000c101b04 */
[----:B------:R-:W-:Y:S05]  /*04e0*/  EXIT ;  /* 0x000000000000794d */ /* 0x000fea0003800000 */
.L_x_0:
[----:B------:R-:W-:-:S00]  /*04f0*/  BRA `(.L_x_0) ;  /* 0xfffffffc00fc7947 */ /* 0x000fc0000383ffff */
[----:B------:R-:W-:-:S00]  /*0500*/  NOP ;  /* 0x0000000000007918 */ /* 0x000fc00000000000 */
[----:B------:R-:W-:-:S00]  /*0510*/  NOP ;  /* 0x0000000000007918 */ /* 0x000fc00000000000 */
[----:B------:R-:W-:-:S00]  /*0520*/  NOP ;  /* 0x0000000000007918 */ /* 0x000fc00000000000 */
[----:B------:R-:W-:-:S00]  /*0530*/  NOP ;  /* 0x0000000000007918 */ /* 0x000fc00000000000 */
[----:B------:R-:W-:-:S00]  /*0540*/  NOP ;  /* 0x0000000000007918 */ /* 0x000fc00000000000 */
[----:B------:R-:W-:-:S00]  /*0550*/  NOP ;  /* 0x0000000000007918 */ /* 0x000fc00000000000 */
[----:B------:R-:W-:-:S00]  /*0560*/  NOP ;  /* 0x0000000000007918 */ /* 0x000fc00000000000 */
[----:B------:R-:W-:-:S00]  /*0570*/  NOP ;  /* 0x0000000000007918 */ /* 0x000fc00000000000 */
.L_x_1:


//--------------------- .nv.constant0.triton_poi_fused__unsafe_index_add_mul_sub_16 --------------------------
	.section	.nv.constant0.triton_poi_fused__unsafe_index_add_mul_sub_16,"a",@progbits
	.sectionflags	@""
	.align	4
.nv.constant0.triton_poi_fused__unsafe_index_add_mul_sub_16:
	.zero		580
